//
// Generated by NVIDIA NVVM Compiler
//
// Compiler Build ID: CL-36424714
// Cuda compilation tools, release 13.0, V13.0.88
// Based on NVVM 20.0.0
//

.version 9.0
.target sm_100
.address_size 64

	// .globl	_Z9reduceSumPfS_
// _ZZ9reduceSumPfS_E1s has been demoted
// _ZZ9reduceSumPfS_E2si has been demoted

.visible .entry _Z9reduceSumPfS_(
	.param .u64 .ptr .align 1 _Z9reduceSumPfS__param_0,
	.param .u64 .ptr .align 1 _Z9reduceSumPfS__param_1
)
{
	.reg .pred 	%p<54>;
	.reg .b32 	%r<92>;
	.reg .b32 	%f<110>;
	.reg .b64 	%rd<12>;
	// demoted variable
	.shared .align 4 .b8 _ZZ9reduceSumPfS_E1s[32];
	// demoted variable
	.shared .align 4 .b8 _ZZ9reduceSumPfS_E2si[2048];
	ld.param.u64 	%rd5, [_Z9reduceSumPfS__param_0];
	ld.param.u64 	%rd2, [_Z9reduceSumPfS__param_1];
	mov.u32 	%r1, %ctaid.x;
	mov.u32 	%r2, %tid.x;
	and.b32  	%r3, %r2, 31;
	shl.b32 	%r10, %r2, 2;
	mov.u32 	%r11, _ZZ9reduceSumPfS_E2si;
	add.s32 	%r8, %r11, %r10;
	shl.b32 	%r12, %r1, 10;
	or.b32  	%r13, %r12, %r2;
	mul.wide.u32 	%rd6, %r13, 4;
	add.s64 	%rd3, %rd5, %rd6;
	// begin inline asm
	cp.async.ca.shared.global.L2::128B [%r8], [%rd3], 4;

	// end inline asm
	// begin inline asm
	cp.async.commit_group;

	// end inline asm
	setp.ne.s32 	%p1, %r3, 0;
	shr.u32 	%r14, %r2, 3;
	and.b32  	%r15, %r14, 124;
	mov.u32 	%r16, _ZZ9reduceSumPfS_E1s;
	add.s32 	%r5, %r16, %r15;
	and.b32  	%r17, %r10, 124;
	add.s32 	%r6, %r16, %r17;
	add.s32 	%r9, %r8, 1024;
	add.s64 	%rd4, %rd3, 1024;
	// begin inline asm
	cp.async.ca.shared.global.L2::128B [%r9], [%rd4], 4;

	// end inline asm
	// begin inline asm
	cp.async.commit_group;

	// end inline asm
	// begin inline asm
	cp.async.wait_group 1;

	// end inline asm
	bar.sync 	0;
	ld.shared.f32 	%f21, [%r8];
	mov.b32 	%r18, %f21;
	shfl.sync.down.b32	%r19|%p2, %r18, 16, 31, -1;
	mov.b32 	%f22, %r19;
	add.f32 	%f23, %f21, %f22;
	mov.b32 	%r20, %f23;
	shfl.sync.down.b32	%r21|%p3, %r20, 8, 31, -1;
	mov.b32 	%f24, %r21;
	add.f32 	%f25, %f23, %f24;
	mov.b32 	%r22, %f25;
	shfl.sync.down.b32	%r23|%p4, %r22, 4, 31, -1;
	mov.b32 	%f26, %r23;
	add.f32 	%f27, %f25, %f26;
	mov.b32 	%r24, %f27;
	shfl.sync.down.b32	%r25|%p5, %r24, 2, 31, -1;
	mov.b32 	%f28, %r25;
	add.f32 	%f29, %f27, %f28;
	mov.b32 	%r26, %f29;
	shfl.sync.down.b32	%r27|%p6, %r26, 1, 31, -1;
	mov.b32 	%f30, %r27;
	add.f32 	%f1, %f29, %f30;
	@%p1 bra 	$L__BB0_2;
	st.shared.f32 	[%r5], %f1;
$L__BB0_2:
	setp.gt.u32 	%p7, %r2, 31;
	bar.sync 	0;
	mov.f32 	%f105, 0f00000000;
	@%p7 bra 	$L__BB0_6;
	setp.gt.u32 	%p8, %r3, 7;
	mov.f32 	%f102, 0f00000000;
	@%p8 bra 	$L__BB0_5;
	ld.shared.f32 	%f102, [%r6];
$L__BB0_5:
	setp.eq.s32 	%p9, %r3, 0;
	mov.b32 	%r28, %f102;
	shfl.sync.down.b32	%r29|%p10, %r28, 8, 31, -1;
	mov.b32 	%f33, %r29;
	add.f32 	%f34, %f102, %f33;
	mov.b32 	%r30, %f34;
	shfl.sync.down.b32	%r31|%p11, %r30, 4, 31, -1;
	mov.b32 	%f35, %r31;
	add.f32 	%f36, %f34, %f35;
	mov.b32 	%r32, %f36;
	shfl.sync.down.b32	%r33|%p12, %r32, 2, 31, -1;
	mov.b32 	%f37, %r33;
	add.f32 	%f38, %f36, %f37;
	mov.b32 	%r34, %f38;
	shfl.sync.down.b32	%r35|%p13, %r34, 1, 31, -1;
	mov.b32 	%f39, %r35;
	add.f32 	%f40, %f38, %f39;
	add.f32 	%f41, %f40, 0f00000000;
	selp.f32 	%f105, %f41, 0f00000000, %p9;
$L__BB0_6:
	setp.ne.s32 	%p14, %r3, 0;
	add.s64 	%rd7, %rd3, 2048;
	// begin inline asm
	cp.async.ca.shared.global.L2::128B [%r8], [%rd7], 4;

	// end inline asm
	// begin inline asm
	cp.async.commit_group;

	// end inline asm
	// begin inline asm
	cp.async.wait_group 1;

	// end inline asm
	bar.sync 	0;
	ld.shared.f32 	%f42, [%r8];
	mov.b32 	%r37, %f42;
	shfl.sync.down.b32	%r38|%p15, %r37, 16, 31, -1;
	mov.b32 	%f43, %r38;
	add.f32 	%f44, %f42, %f43;
	mov.b32 	%r39, %f44;
	shfl.sync.down.b32	%r40|%p16, %r39, 8, 31, -1;
	mov.b32 	%f45, %r40;
	add.f32 	%f46, %f44, %f45;
	mov.b32 	%r41, %f46;
	shfl.sync.down.b32	%r42|%p17, %r41, 4, 31, -1;
	mov.b32 	%f47, %r42;
	add.f32 	%f48, %f46, %f47;
	mov.b32 	%r43, %f48;
	shfl.sync.down.b32	%r44|%p18, %r43, 2, 31, -1;
	mov.b32 	%f49, %r44;
	add.f32 	%f50, %f48, %f49;
	mov.b32 	%r45, %f50;
	shfl.sync.down.b32	%r46|%p19, %r45, 1, 31, -1;
	mov.b32 	%f51, %r46;
	add.f32 	%f6, %f50, %f51;
	@%p14 bra 	$L__BB0_8;
	st.shared.f32 	[%r5], %f6;
$L__BB0_8:
	setp.gt.u32 	%p20, %r2, 31;
	bar.sync 	0;
	@%p20 bra 	$L__BB0_12;
	setp.gt.u32 	%p21, %r3, 7;
	mov.f32 	%f104, 0f00000000;
	@%p21 bra 	$L__BB0_11;
	ld.shared.f32 	%f104, [%r6];
$L__BB0_11:
	setp.eq.s32 	%p22, %r3, 0;
	mov.b32 	%r47, %f104;
	shfl.sync.down.b32	%r48|%p23, %r47, 8, 31, -1;
	mov.b32 	%f53, %r48;
	add.f32 	%f54, %f104, %f53;
	mov.b32 	%r49, %f54;
	shfl.sync.down.b32	%r50|%p24, %r49, 4, 31, -1;
	mov.b32 	%f55, %r50;
	add.f32 	%f56, %f54, %f55;
	mov.b32 	%r51, %f56;
	shfl.sync.down.b32	%r52|%p25, %r51, 2, 31, -1;
	mov.b32 	%f57, %r52;
	add.f32 	%f58, %f56, %f57;
	mov.b32 	%r53, %f58;
	shfl.sync.down.b32	%r54|%p26, %r53, 1, 31, -1;
	mov.b32 	%f59, %r54;
	add.f32 	%f60, %f58, %f59;
	add.f32 	%f61, %f105, %f60;
	selp.f32 	%f105, %f61, %f105, %p22;
$L__BB0_12:
	setp.ne.s32 	%p27, %r3, 0;
	add.s64 	%rd8, %rd3, 3072;
	// begin inline asm
	cp.async.ca.shared.global.L2::128B [%r9], [%rd8], 4;

	// end inline asm
	// begin inline asm
	cp.async.commit_group;

	// end inline asm
	// begin inline asm
	cp.async.wait_group 1;

	// end inline asm
	bar.sync 	0;
	ld.shared.f32 	%f62, [%r8];
	mov.b32 	%r56, %f62;
	shfl.sync.down.b32	%r57|%p28, %r56, 16, 31, -1;
	mov.b32 	%f63, %r57;
	add.f32 	%f64, %f62, %f63;
	mov.b32 	%r58, %f64;
	shfl.sync.down.b32	%r59|%p29, %r58, 8, 31, -1;
	mov.b32 	%f65, %r59;
	add.f32 	%f66, %f64, %f65;
	mov.b32 	%r60, %f66;
	shfl.sync.down.b32	%r61|%p30, %r60, 4, 31, -1;
	mov.b32 	%f67, %r61;
	add.f32 	%f68, %f66, %f67;
	mov.b32 	%r62, %f68;
	shfl.sync.down.b32	%r63|%p31, %r62, 2, 31, -1;
	mov.b32 	%f69, %r63;
	add.f32 	%f70, %f68, %f69;
	mov.b32 	%r64, %f70;
	shfl.sync.down.b32	%r65|%p32, %r64, 1, 31, -1;
	mov.b32 	%f71, %r65;
	add.f32 	%f11, %f70, %f71;
	@%p27 bra 	$L__BB0_14;
	st.shared.f32 	[%r5], %f11;
$L__BB0_14:
	setp.gt.u32 	%p33, %r2, 31;
	bar.sync 	0;
	@%p33 bra 	$L__BB0_18;
	setp.gt.u32 	%p34, %r3, 7;
	mov.f32 	%f106, 0f00000000;
	@%p34 bra 	$L__BB0_17;
	ld.shared.f32 	%f106, [%r6];
$L__BB0_17:
	setp.eq.s32 	%p35, %r3, 0;
	mov.b32 	%r66, %f106;
	shfl.sync.down.b32	%r67|%p36, %r66, 8, 31, -1;
	mov.b32 	%f73, %r67;
	add.f32 	%f74, %f106, %f73;
	mov.b32 	%r68, %f74;
	shfl.sync.down.b32	%r69|%p37, %r68, 4, 31, -1;
	mov.b32 	%f75, %r69;
	add.f32 	%f76, %f74, %f75;
	mov.b32 	%r70, %f76;
	shfl.sync.down.b32	%r71|%p38, %r70, 2, 31, -1;
	mov.b32 	%f77, %r71;
	add.f32 	%f78, %f76, %f77;
	mov.b32 	%r72, %f78;
	shfl.sync.down.b32	%r73|%p39, %r72, 1, 31, -1;
	mov.b32 	%f79, %r73;
	add.f32 	%f80, %f78, %f79;
	add.f32 	%f81, %f105, %f80;
	selp.f32 	%f105, %f81, %f105, %p35;
$L__BB0_18:
	setp.ne.s32 	%p40, %r3, 0;
	// begin inline asm
	cp.async.wait_group 0;

	// end inline asm
	bar.sync 	0;
	ld.shared.f32 	%f82, [%r8];
	mov.b32 	%r74, %f82;
	shfl.sync.down.b32	%r75|%p41, %r74, 16, 31, -1;
	mov.b32 	%f83, %r75;
	add.f32 	%f84, %f82, %f83;
	mov.b32 	%r76, %f84;
	shfl.sync.down.b32	%r77|%p42, %r76, 8, 31, -1;
	mov.b32 	%f85, %r77;
	add.f32 	%f86, %f84, %f85;
	mov.b32 	%r78, %f86;
	shfl.sync.down.b32	%r79|%p43, %r78, 4, 31, -1;
	mov.b32 	%f87, %r79;
	add.f32 	%f88, %f86, %f87;
	mov.b32 	%r80, %f88;
	shfl.sync.down.b32	%r81|%p44, %r80, 2, 31, -1;
	mov.b32 	%f89, %r81;
	add.f32 	%f90, %f88, %f89;
	mov.b32 	%r82, %f90;
	shfl.sync.down.b32	%r83|%p45, %r82, 1, 31, -1;
	mov.b32 	%f91, %r83;
	add.f32 	%f16, %f90, %f91;
	@%p40 bra 	$L__BB0_20;
	st.shared.f32 	[%r5], %f16;
$L__BB0_20:
	setp.gt.u32 	%p46, %r2, 31;
	bar.sync 	0;
	@%p46 bra 	$L__BB0_24;
	setp.gt.u32 	%p47, %r3, 7;
	mov.f32 	%f108, 0f00000000;
	@%p47 bra 	$L__BB0_23;
	ld.shared.f32 	%f108, [%r6];
$L__BB0_23:
	setp.eq.s32 	%p48, %r3, 0;
	mov.b32 	%r84, %f108;
	shfl.sync.down.b32	%r85|%p49, %r84, 8, 31, -1;
	mov.b32 	%f93, %r85;
	add.f32 	%f94, %f108, %f93;
	mov.b32 	%r86, %f94;
	shfl.sync.down.b32	%r87|%p50, %r86, 4, 31, -1;
	mov.b32 	%f95, %r87;
	add.f32 	%f96, %f94, %f95;
	mov.b32 	%r88, %f96;
	shfl.sync.down.b32	%r89|%p51, %r88, 2, 31, -1;
	mov.b32 	%f97, %r89;
	add.f32 	%f98, %f96, %f97;
	mov.b32 	%r90, %f98;
	shfl.sync.down.b32	%r91|%p52, %r90, 1, 31, -1;
	mov.b32 	%f99, %r91;
	add.f32 	%f100, %f98, %f99;
	add.f32 	%f101, %f105, %f100;
	selp.f32 	%f105, %f101, %f105, %p48;
$L__BB0_24:
	setp.ne.s32 	%p53, %r2, 0;
	@%p53 bra 	$L__BB0_26;
	cvta.to.global.u64 	%rd9, %rd2;
	mul.wide.u32 	%rd10, %r1, 4;
	add.s64 	%rd11, %rd9, %rd10;
	st.global.f32 	[%rd11], %f105;
$L__BB0_26:
	ret;

}


// ===== COMPILED SASS (sm_100) =====

	.target	sm_100

	.elftype	@"ET_EXEC"


//--------------------- .note.nv.tkinfo           --------------------------
	.section	.note.nv.tkinfo,"",@"SHT_NOTE"
	.sectionflags	@"SHF_NOTE_NV_TKINFO"
	.tkinfo
        /*0018*/ 	.word	0x00000002
        /*0030*/ 	.string	""
        /*0030*/ 	.string	"ptxas"
        /*0030*/ 	.string	"Cuda compilation tools, release 13.0, V13.0.88"
        /*0030*/ 	.string	"Build cuda_13.0.r13.0/compiler.36424714_0"
        /*0030*/ 	.string	"-arch sm_100 -m 64 "



//--------------------- .note.nv.cuinfo           --------------------------
	.section	.note.nv.cuinfo,"",@"SHT_NOTE"
	.sectionflags	@"SHF_NOTE_NV_CUINFO"
        /*0018*/ 	.short	0x0002
        /*001a*/ 	.short	0x0064
        /*001c*/ 	.short	0x0082
	.zero		2


//--------------------- .nv.info                  --------------------------
	.section	.nv.info,"",@"SHT_CUDA_INFO"
	.align	4


	//----- nvinfo : EIATTR_REGCOUNT
	.align		4
        /*0000*/ 	.byte	0x04, 0x2f
        /*0002*/ 	.short	(.L_1 - .L_0)
	.align		4
.L_0:
        /*0004*/ 	.word	index@(_Z9reduceSumPfS_)
        /*0008*/ 	.word	0x00000017


	//----- nvinfo : EIATTR_FRAME_SIZE
	.align		4
.L_1:
        /*000c*/ 	.byte	0x04, 0x11
        /*000e*/ 	.short	(.L_3 - .L_2)
	.align		4
.L_2:
        /*0010*/ 	.word	index@(_Z9reduceSumPfS_)
        /*0014*/ 	.word	0x00000000


	//----- nvinfo : EIATTR_MIN_STACK_SIZE
	.align		4
.L_3:
        /*0018*/ 	.byte	0x04, 0x12
        /*001a*/ 	.short	(.L_5 - .L_4)
	.align		4
.L_4:
        /*001c*/ 	.word	index@(_Z9reduceSumPfS_)
        /*0020*/ 	.word	0x00000000
.L_5:


//--------------------- .nv.compat                --------------------------
	.section	.nv.compat,"",@"SHT_CUDA_COMPAT_INFO"
	.align	4
        /*0000*/ 	.byte	0x02, 0x09, 0x00, 0x00, 0x02, 0x02, 0x01, 0x00, 0x02, 0x05, 0x05, 0x00, 0x03, 0x07, 0x01, 0x01
        /*0010*/ 	.byte	0x02, 0x03, 0x00, 0x00, 0x02, 0x06, 0x01, 0x00, 0x04, 0x0b, 0x08, 0x00, 0x09, 0x00, 0x00, 0x00
        /*0020*/ 	.byte	0x00, 0x00, 0x00, 0x00


//--------------------- .nv.info._Z9reduceSumPfS_ --------------------------
	.section	.nv.info._Z9reduceSumPfS_,"",@"SHT_CUDA_INFO"
	.sectionflags	@""
	.align	4


	//----- nvinfo : EIATTR_CUDA_API_VERSION
	.align		4
        /*0000*/ 	.byte	0x04, 0x37
        /*0002*/ 	.short	(.L_7 - .L_6)
.L_6:
        /*0004*/ 	.word	0x00000082


	//----- nvinfo : EIATTR_KPARAM_INFO
	.align		4
.L_7:
        /*0008*/ 	.byte	0x04, 0x17
        /*000a*/ 	.short	(.L_9 - .L_8)
.L_8:
        /*000c*/ 	.word	0x00000000
        /*0010*/ 	.short	0x0001
        /*0012*/ 	.short	0x0008
        /*0014*/ 	.byte	0x00, 0xf5, 0x21, 0x00


	//----- nvinfo : EIATTR_KPARAM_INFO
	.align		4
.L_9:
        /*0018*/ 	.byte	0x04, 0x17
        /*001a*/ 	.short	(.L_11 - .L_10)
.L_10:
        /*001c*/ 	.word	0x00000000
        /*0020*/ 	.short	0x0000
        /*0022*/ 	.short	0x0000
        /*0024*/ 	.byte	0x00, 0xf5, 0x21, 0x00


	//----- nvinfo : EIATTR_SPARSE_MMA_MASK
	.align		4
.L_11:
        /*0028*/ 	.byte	0x03, 0x50
        /*002a*/ 	.short	0x0000


	//----- nvinfo : EIATTR_MAXREG_COUNT
	.align		4
        /*002c*/ 	.byte	0x03, 0x1b
        /*002e*/ 	.short	0x00ff


	//----- nvinfo : EIATTR_NUM_BARRIERS
	.align		4
        /*0030*/ 	.byte	0x02, 0x4c
        /*0032*/ 	.byte	0x01
	.zero		1


	//----- nvinfo : EIATTR_MERCURY_ISA_VERSION
	.align		4
        /*0034*/ 	.byte	0x03, 0x5f
        /*0036*/ 	.short	0x0101


	//----- nvinfo : EIATTR_COOP_GROUP_MASK_REGIDS
	.align		4
        /*0038*/ 	.byte	0x04, 0x29
        /*003a*/ 	.short	(.L_13 - .L_12)


	//   ....[0]....
.L_12:
        /*003c*/ 	.word	0xffffffff


	//   ....[1]....
        /*0040*/ 	.word	0xffffffff


	//   ....[2]....
        /*0044*/ 	.word	0xffffffff


	//   ....[3]....
        /*0048*/ 	.word	0xffffffff


	//   ....[4]....
        /*004c*/ 	.word	0xffffffff


	//   ....[5]....
        /*0050*/ 	.word	0xffffffff


	//   ....[6]....
        /*0054*/ 	.word	0xffffffff


	//   ....[7]....
        /*0058*/ 	.word	0xffffffff


	//   ....[8]....
        /*005c*/ 	.word	0xffffffff


	//   ....[9]....
        /*0060*/ 	.word	0xffffffff


	//   ....[10]....
        /*0064*/ 	.word	0xffffffff


	//   ....[11]....
        /*0068*/ 	.word	0xffffffff


	//   ....[12]....
        /*006c*/ 	.word	0xffffffff


	//   ....[13]....
        /*0070*/ 	.word	0xffffffff


	//   ....[14]....
        /*0074*/ 	.word	0xffffffff


	//   ....[15]....
        /*0078*/ 	.word	0xffffffff


	//   ....[16]....
        /*007c*/ 	.word	0xffffffff


	//   ....[17]....
        /*0080*/ 	.word	0xffffffff


	//   ....[18]....
        /*0084*/ 	.word	0xffffffff


	//   ....[19]....
        /*0088*/ 	.word	0xffffffff


	//   ....[20]....
        /*008c*/ 	.word	0xffffffff


	//   ....[21]....
        /*0090*/ 	.word	0xffffffff


	//   ....[22]....
        /*0094*/ 	.word	0xffffffff


	//   ....[23]....
        /*0098*/ 	.word	0xffffffff


	//   ....[24]....
        /*009c*/ 	.word	0xffffffff


	//   ....[25]....
        /*00a0*/ 	.word	0xffffffff


	//   ....[26]....
        /*00a4*/ 	.word	0xffffffff


	//   ....[27]....
        /*00a8*/ 	.word	0xffffffff


	//   ....[28]....
        /*00ac*/ 	.word	0xffffffff


	//   ....[29]....
        /*00b0*/ 	.word	0xffffffff


	//   ....[30]....
        /*00b4*/ 	.word	0xffffffff


	//   ....[31]....
        /*00b8*/ 	.word	0xffffffff


	//   ....[32]....
        /*00bc*/ 	.word	0xffffffff


	//   ....[33]....
        /*00c0*/ 	.word	0xffffffff


	//   ....[34]....
        /*00c4*/ 	.word	0xffffffff


	//   ....[35]....
        /*00c8*/ 	.word	0xffffffff


	//   ....[36]....
        /*00cc*/ 	.word	0x0500000b


	//   ....[37]....
        /*00d0*/ 	.word	0x0500000b


	//   ....[38]....
        /*00d4*/ 	.word	0x0500000b


	//   ....[39]....
        /*00d8*/ 	.word	0x0500000b


	//   ....[40]....
        /*00dc*/ 	.word	0x0500000b


	//   ....[41]....
        /*00e0*/ 	.word	0x0500000b


	//   ....[42]....
        /*00e4*/ 	.word	0x0500000b


	//   ....[43]....
        /*00e8*/ 	.word	0x0500000b


	//   ....[44]....
        /*00ec*/ 	.word	0x0500000b


	//   ....[45]....
        /*00f0*/ 	.word	0x0500000b


	//   ....[46]....
        /*00f4*/ 	.word	0x0500000b


	//   ....[47]....
        /*00f8*/ 	.word	0x0500000b


	//   ....[48]....
        /*00fc*/ 	.word	0x0500000b


	//   ....[49]....
        /*0100*/ 	.word	0x0500000b


	//   ....[50]....
        /*0104*/ 	.word	0x0500000b


	//   ....[51]....
        /*0108*/ 	.word	0x0500000b


	//----- nvinfo : EIATTR_COOP_GROUP_INSTR_OFFSETS
	.align		4
.L_13:
        /*010c*/ 	.byte	0x04, 0x28
        /*010e*/ 	.short	(.L_15 - .L_14)


	//   ....[0]....
.L_14:
        /*0110*/ 	.word	0x000001b0


	//   ....[1]....
        /*0114*/ 	.word	0x000001e0


	//   ....[2]....
        /*0118*/ 	.word	0x00000220


	//   ....[3]....
        /*011c*/ 	.word	0x00000250


	//   ....[4]....
        /*0120*/ 	.word	0x00000280


	//   ....[5]....
        /*0124*/ 	.word	0x00000340


	//   ....[6]....
        /*0128*/ 	.word	0x00000360


	//   ....[7]....
        /*012c*/ 	.word	0x00000380


	//   ....[8]....
        /*0130*/ 	.word	0x000003a0


	//   ....[9]....
        /*0134*/ 	.word	0x000004c0


	//   ....[10]....
        /*0138*/ 	.word	0x000004e0


	//   ....[11]....
        /*013c*/ 	.word	0x00000500


	//   ....[12]....
        /*0140*/ 	.word	0x00000520


	//   ....[13]....
        /*0144*/ 	.word	0x00000540


	//   ....[14]....
        /*0148*/ 	.word	0x000005f0


	//   ....[15]....
        /*014c*/ 	.word	0x00000610


	//   ....[16]....
        /*0150*/ 	.word	0x00000630


	//   ....[17]....
        /*0154*/ 	.word	0x00000650


	//   ....[18]....
        /*0158*/ 	.word	0x00000730


	//   ....[19]....
        /*015c*/ 	.word	0x00000750


	//   ....[20]....
        /*0160*/ 	.word	0x00000770


	//   ....[21]....
        /*0164*/ 	.word	0x00000790


	//   ....[22]....
        /*0168*/ 	.word	0x000007b0


	//   ....[23]....
        /*016c*/ 	.word	0x00000860


	//   ....[24]....
        /*0170*/ 	.word	0x00000880


	//   ....[25]....
        /*0174*/ 	.word	0x000008a0


	//   ....[26]....
        /*0178*/ 	.word	0x000008c0


	//   ....[27]....
        /*017c*/ 	.word	0x00000950


	//   ....[28]....
        /*0180*/ 	.word	0x00000970


	//   ....[29]....
        /*0184*/ 	.word	0x00000990


	//   ....[30]....
        /*0188*/ 	.word	0x000009b0


	//   ....[31]....
        /*018c*/ 	.word	0x000009d0


	//   ....[32]....
        /*0190*/ 	.word	0x00000a80


	//   ....[33]....
        /*0194*/ 	.word	0x00000aa0


	//   ....[34]....
        /*0198*/ 	.word	0x00000ac0


	//   ....[35]....
        /*019c*/ 	.word	0x00000ae0


	//   ....[36]....
        /*01a0*/ 	.word	0x00000bd0


	//   ....[37]....
        /*01a4*/ 	.word	0x00000c40


	//   ....[38]....
        /*01a8*/ 	.word	0x00000cb0


	//   ....[39]....
        /*01ac*/ 	.word	0x00000d20


	//   ....[40]....
        /*01b0*/ 	.word	0x00000db0


	//   ....[41]....
        /*01b4*/ 	.word	0x00000e20


	//   ....[42]....
        /*01b8*/ 	.word	0x00000e90


	//   ....[43]....
        /*01bc*/ 	.word	0x00000f00


	//   ....[44]....
        /*01c0*/ 	.word	0x00000f80


	//   ....[45]....
        /*01c4*/ 	.word	0x00000ff0


	//   ....[46]....
        /*01c8*/ 	.word	0x00001060


	//   ....[47]....
        /*01cc*/ 	.word	0x000010d0


	//   ....[48]....
        /*01d0*/ 	.word	0x00001160


	//   ....[49]....
        /*01d4*/ 	.word	0x000011d0


	//   ....[50]....
        /*01d8*/ 	.word	0x00001240


	//   ....[51]....
        /*01dc*/ 	.word	0x000012b0


	//----- nvinfo : EIATTR_VRC_CTA_INIT_COUNT
	.align		4
.L_15:
        /*01e0*/ 	.byte	0x02, 0x4a
	.zero		1
	.zero		1


	//----- nvinfo : EIATTR_EXIT_INSTR_OFFSETS
	.align		4
        /*01e4*/ 	.byte	0x04, 0x1c
        /*01e6*/ 	.short	(.L_17 - .L_16)


	//   ....[0]....
.L_16:
        /*01e8*/ 	.word	0x00000b30


	//   ....[1]....
        /*01ec*/ 	.word	0x00000b70


	//----- nvinfo : EIATTR_CRS_STACK_SIZE
	.align		4
.L_17:
        /*01f0*/ 	.byte	0x04, 0x1e
        /*01f2*/ 	.short	(.L_19 - .L_18)
.L_18:
        /*01f4*/ 	.word	0x00000000


	//----- nvinfo : EIATTR_CBANK_PARAM_SIZE
	.align		4
.L_19:
        /*01f8*/ 	.byte	0x03, 0x19
        /*01fa*/ 	.short	0x0010


	//----- nvinfo : EIATTR_PARAM_CBANK
	.align		4
        /*01fc*/ 	.byte	0x04, 0x0a
        /*01fe*/ 	.short	(.L_21 - .L_20)
	.align		4
.L_20:
        /*0200*/ 	.word	index@(.nv.constant0._Z9reduceSumPfS_)
        /*0204*/ 	.short	0x0380
        /*0206*/ 	.short	0x0010


	//----- nvinfo : EIATTR_SW_WAR
	.align		4
.L_21:
        /*0208*/ 	.byte	0x04, 0x36
        /*020a*/ 	.short	(.L_23 - .L_22)
.L_22:
        /*020c*/ 	.word	0x00000008
.L_23:


//--------------------- .nv.callgraph             --------------------------
	.section	.nv.callgraph,"",@"SHT_CUDA_CALLGRAPH"
	.align	4
	.sectionentsize	8
	.align		4
        /*0000*/ 	.word	0x00000000
	.align		4
        /*0004*/ 	.word	0xffffffff
	.align		4
        /*0008*/ 	.word	0x00000000
	.align		4
        /*000c*/ 	.word	0xfffffffe
	.align		4
        /*0010*/ 	.word	0x00000000
	.align		4
        /*0014*/ 	.word	0xfffffffd
	.align		4
        /*0018*/ 	.word	0x00000000
	.align		4
        /*001c*/ 	.word	0xfffffffc


//--------------------- .text._Z9reduceSumPfS_    --------------------------
	.section	.text._Z9reduceSumPfS_,"ax",@progbits
	.align	128
        .global         _Z9reduceSumPfS_
        .type           _Z9reduceSumPfS_,@function
        .size           _Z9reduceSumPfS_,(.L_x_33 - _Z9reduceSumPfS_)
        .other          _Z9reduceSumPfS_,@"STO_CUDA_ENTRY STV_DEFAULT"
_Z9reduceSumPfS_:
.text._Z9reduceSumPfS_:
[----:B------:R-:W-:Y:S01]  /*0000*/  LDC R1, c[0x0][0x37c] ;  /* 0x0000df00ff017b82 */ /* 0x000fe20000000800 */
[----:B------:R-:W1:Y:S07]  /*0010*/  S2R R0, SR_CTAID.X ;  /* 0x0000000000007919 */ /* 0x000e6e0000002500 */
[----:B------:R-:W2:Y:S01]  /*0020*/  S2UR UR6, SR_CgaCtaId ;  /* 0x00000000000679c3 */ /* 0x000ea20000008800 */
[----:B------:R-:W3:Y:S01]  /*0030*/  LDCU.64 UR8, c[0x0][0x358] ;  /* 0x00006b00ff0877ac */ /* 0x000ee20008000a00 */
[----:B------:R-:W-:Y:S01]  /*0040*/  BSSY B0, `(.L_x_0) ;  /* 0x000003a000007945 */ /* 0x000fe20003800000 */
[----:B------:R-:W4:Y:S01]  /*0050*/  S2R R4, SR_TID.X ;  /* 0x0000000000047919 */ /* 0x000f220000002100 */
[----:B------:R-:W-:-:S02]  /*0060*/  UMOV UR4, 0x400 ;  /* 0x0000040000047882 */ /* 0x000fc40000000000 */
[----:B------:R-:W-:Y:S02]  /*0070*/  UIADD3 UR5, UPT, UPT, UR4, 0x20, URZ ;  /* 0x0000002004057890 */ /* 0x000fe4000fffe0ff */
[----:B------:R-:W5:Y:S02]  /*0080*/  LDC.64 R2, c[0x0][0x380] ;  /* 0x0000e000ff027b82 */ /* 0x000f640000000a00 */
[----:B--2---:R-:W-:Y:S02]  /*0090*/  ULEA UR5, UR6, UR5, 0x18 ;  /* 0x0000000506057291 */ /* 0x004fe4000f8ec0ff */
[----:B------:R-:W-:Y:S01]  /*00a0*/  ULEA UR4, UR6, UR4, 0x18 ;  /* 0x0000000406047291 */ /* 0x000fe2000f8ec0ff */
[----:B-1----:R-:W-:-:S04]  /*00b0*/  SHF.L.U32 R5, R0, 0xa, RZ ;  /* 0x0000000a00057819 */ /* 0x002fc800000006ff */
[----:B----4-:R-:W-:Y:S02]  /*00c0*/  LOP3.LUT R7, R5, R4, RZ, 0xfc, !PT ;  /* 0x0000000405077212 */ /* 0x010fe400078efcff */
[C---:B------:R-:W-:Y:S02]  /*00d0*/  SHF.L.U32 R5, R4.reuse, 0x2, RZ ;  /* 0x0000000204057819 */ /* 0x040fe400000006ff */
[----:B------:R-:W-:Y:S01]  /*00e0*/  LOP3.LUT P0, RZ, R4, 0x1f, RZ, 0xc0, !PT ;  /* 0x0000001f04ff7812 */ /* 0x000fe2000780c0ff */
[----:B-----5:R-:W-:Y:S01]  /*00f0*/  IMAD.WIDE.U32 R2, R7, 0x4, R2 ;  /* 0x0000000407027825 */ /* 0x020fe200078e0002 */
[----:B------:R-:W-:-:S05]  /*0100*/  IADD3 R7, PT, PT, R5, UR5, RZ ;  /* 0x0000000505077c10 */ /* 0x000fca000fffe0ff */
[----:B------:R-:W-:Y:S01]  /*0110*/  @!PT LDS RZ, [RZ] ;  /* 0x00000000fffff984 */ /* 0x000fe20000000800 */
[----:B------:R-:W-:Y:S01]  /*0120*/  @!PT LDS RZ, [RZ] ;  /* 0x00000000fffff984 */ /* 0x000fe20000000800 */
[----:B------:R-:W-:Y:S01]  /*0130*/  @!PT LDS RZ, [RZ] ;  /* 0x00000000fffff984 */ /* 0x000fe20000000800 */
[----:B---3--:R1:W-:Y:S04]  /*0140*/  LDGSTS.E.LTC128B [R7], desc[UR8][R2.64] ;  /* 0x0000000002077fae */ /* 0x0083e8000b9a1208 */
[----:B------:R-:W0:Y:S04]  /*0150*/  LDGDEPBAR ;  /* 0x00000000000079af */ /* 0x000e280000000000 */
[----:B------:R1:W-:Y:S04]  /*0160*/  LDGSTS.E.LTC128B [R7+0x400], desc[UR8][R2.64+0x400] ;  /* 0x0040040002077fae */ /* 0x0003e8000b9a1208 */
[----:B------:R-:W0:Y:S01]  /*0170*/  LDGDEPBAR ;  /* 0x00000000000079af */ /* 0x000e220000000000 */
[----:B------:R-:W-:-:S04]  /*0180*/  DEPBAR.LE SB0, 0x1 ;  /* 0x000080400000791a */ /* 0x000fc80000000000 */
[----:B------:R-:W-:Y:S06]  /*0190*/  BAR.SYNC.DEFER_BLOCKING 0x0 ;  /* 0x0000000000007b1d */ /* 0x000fec0000010000 */
[----:B------:R-:W2:Y:S04]  /*01a0*/  LDS R6, [R5+UR5] ;  /* 0x0000000505067984 */ /* 0x000ea80008000800 */
[----:B--2---:R-:W2:Y:S02]  /*01b0*/  SHFL.DOWN PT, R9, R6, 0x10, 0x1f ;  /* 0x0a001f0006097f89 */ /* 0x004ea400000e0000 */
[----:B--2---:R-:W-:Y:S01]  /*01c0*/  FADD R9, R6, R9 ;  /* 0x0000000906097221 */ /* 0x004fe20000000000 */
[----:B------:R-:W-:-:S04]  /*01d0*/  SHF.R.U32.HI R6, RZ, 0x3, R4 ;  /* 0x00000003ff067819 */ /* 0x000fc80000011604 */
[----:B------:R-:W2:Y:S01]  /*01e0*/  SHFL.DOWN PT, R8, R9, 0x8, 0x1f ;  /* 0x09001f0009087f89 */ /* 0x000ea200000e0000 */
[----:B------:R-:W-:Y:S01]  /*01f0*/  LOP3.LUT R6, R6, 0x7c, RZ, 0xc0, !PT ;  /* 0x0000007c06067812 */ /* 0x000fe200078ec0ff */
[----:B--2---:R-:W-:Y:S01]  /*0200*/  FADD R8, R9, R8 ;  /* 0x0000000809087221 */ /* 0x004fe20000000000 */
[----:B------:R-:W-:-:S04]  /*0210*/  LOP3.LUT R9, R5, 0x7c, RZ, 0xc0, !PT ;  /* 0x0000007c05097812 */ /* 0x000fc800078ec0ff */
[----:B------:R-:W2:Y:S02]  /*0220*/  SHFL.DOWN PT, R11, R8, 0x4, 0x1f ;  /* 0x08801f00080b7f89 */ /* 0x000ea400000e0000 */
[----:B--2---:R-:W-:Y:S01]  /*0230*/  FADD R11, R8, R11 ;  /* 0x0000000b080b7221 */ /* 0x004fe20000000000 */
[----:B------:R-:W-:-:S04]  /*0240*/  LOP3.LUT R8, R4, 0x1f, RZ, 0xc0, !PT ;  /* 0x0000001f04087812 */ /* 0x000fc800078ec0ff */
[----:B------:R-:W2:Y:S02]  /*0250*/  SHFL.DOWN PT, R10, R11, 0x2, 0x1f ;  /* 0x08401f000b0a7f89 */ /* 0x000ea400000e0000 */
[----:B--2---:R-:W-:Y:S01]  /*0260*/  FADD R12, R11, R10 ;  /* 0x0000000a0b0c7221 */ /* 0x004fe20000000000 */
[----:B------:R-:W-:-:S04]  /*0270*/  IMAD.MOV.U32 R10, RZ, RZ, RZ ;  /* 0x000000ffff0a7224 */ /* 0x000fc800078e00ff */
[----:B------:R-:W2:Y:S02]  /*0280*/  SHFL.DOWN PT, R13, R12, 0x1, 0x1f ;  /* 0x08201f000c0d7f89 */ /* 0x000ea400000e0000 */
[----:B--2---:R-:W-:-:S05]  /*0290*/  FADD R13, R12, R13 ;  /* 0x0000000d0c0d7221 */ /* 0x004fca0000000000 */
[----:B------:R1:W-:Y:S01]  /*02a0*/  @!P0 STS [R6+UR4], R13 ;  /* 0x0000000d06008988 */ /* 0x0003e20008000804 */
[----:B------:R-:W-:Y:S01]  /*02b0*/  BAR.SYNC.DEFER_BLOCKING 0x0 ;  /* 0x0000000000007b1d */ /* 0x000fe20000010000 */
[----:B------:R-:W-:-:S13]  /*02c0*/  ISETP.GT.U32.AND P0, PT, R4, 0x1f, PT ;  /* 0x0000001f0400780c */ /* 0x000fda0003f04070 */
[----:B-1----:R-:W-:Y:S05]  /*02d0*/  @P0 BRA `(.L_x_1) ;  /* 0x0000000000400947 */ /* 0x002fea0003800000 */
[----:B------:R-:W-:Y:S01]  /*02e0*/  ISETP.GT.U32.AND P1, PT, R8, 0x7, PT ;  /* 0x000000070800780c */ /* 0x000fe20003f24070 */
[----:B------:R-:W-:Y:S01]  /*02f0*/  HFMA2 R10, -RZ, RZ, 0, 0 ;  /* 0x00000000ff0a7431 */ /* 0x000fe200000001ff */
[----:B------:R-:W-:-:S11]  /*0300*/  UMOV UR6, 0xffffffff ;  /* 0xffffffff00067882 */ /* 0x000fd60000000000 */
[----:B------:R1:W2:Y:S01]  /*0310*/  @!P1 LDS R10, [R9+UR4] ;  /* 0x00000004090a9984 */ /* 0x0002a20008000800 */
[----:B------:R-:W-:Y:S01]  /*0320*/  ISETP.NE.AND P1, PT, R8, RZ, PT ;  /* 0x000000ff0800720c */ /* 0x000fe20003f25270 */
[----:B------:R-:W-:-:S12]  /*0330*/  BRA.DIV UR6, `(.L_x_2) ;  /* 0x0000000a06107947 */ /* 0x000fd8000b800000 */
[----:B--2---:R-:W2:Y:S02]  /*0340*/  SHFL.DOWN PT, R15, R10, 0x8, 0x1f ;  /* 0x09001f000a0f7f89 */ /* 0x004ea400000e0000 */
[----:B--2---:R-:W-:-:S05]  /*0350*/  FADD R15, R15, R10 ;  /* 0x0000000a0f0f7221 */ /* 0x004fca0000000000 */
[----:B------:R-:W2:Y:S02]  /*0360*/  SHFL.DOWN PT, R14, R15, 0x4, 0x1f ;  /* 0x08801f000f0e7f89 */ /* 0x000ea400000e0000 */
[----:B--2---:R-:W-:-:S05]  /*0370*/  FADD R14, R15, R14 ;  /* 0x0000000e0f0e7221 */ /* 0x004fca0000000000 */
[----:B------:R-:W2:Y:S02]  /*0380*/  SHFL.DOWN PT, R17, R14, 0x2, 0x1f ;  /* 0x08401f000e117f89 */ /* 0x000ea400000e0000 */
[----:B--2---:R-:W-:-:S05]  /*0390*/  FADD R17, R14, R17 ;  /* 0x000000110e117221 */ /* 0x004fca0000000000 */
[----:B------:R2:W3:Y:S02]  /*03a0*/  SHFL.DOWN PT, R16, R17, 0x1, 0x1f ;  /* 0x08201f0011107f89 */ /* 0x0004e400000e0000 */
.L_x_16:
[----:B---3--:R-:W-:-:S04]  /*03b0*/  FADD R16, R17, R16 ;  /* 0x0000001011107221 */ /* 0x008fc80000000000 */
[----:B------:R-:W-:-:S05]  /*03c0*/  FADD R16, RZ, R16 ;  /* 0x00000010ff107221 */ /* 0x000fca0000000000 */
[----:B------:R-:W-:-:S07]  /*03d0*/  FSEL R10, R16, RZ, !P1 ;  /* 0x000000ff100a7208 */ /* 0x000fce0004800000 */
.L_x_1:
[----:B------:R-:W-:Y:S05]  /*03e0*/  BSYNC B0 ;  /* 0x0000000000007941 */ /* 0x000fea0003800000 */
.L_x_0:
[----:B------:R-:W-:-:S04]  /*03f0*/  IADD3 R2, P1, PT, R2, 0x1000, RZ ;  /* 0x0000100002027810 */ /* 0x000fc80007f3e0ff */
[----:B------:R-:W-:Y:S02]  /*0400*/  IADD3.X R3, PT, PT, RZ, R3, RZ, P1, !PT ;  /* 0x00000003ff037210 */ /* 0x000fe40000ffe4ff */
[----:B------:R-:W-:-:S03]  /*0410*/  ISETP.NE.AND P1, PT, R8, RZ, PT ;  /* 0x000000ff0800720c */ /* 0x000fc60003f25270 */
[----:B------:R-:W-:Y:S01]  /*0420*/  @!PT LDS RZ, [RZ] ;  /* 0x00000000fffff984 */ /* 0x000fe20000000800 */
[----:B------:R-:W-:Y:S01]  /*0430*/  @!PT LDS RZ, [RZ] ;  /* 0x00000000fffff984 */ /* 0x000fe20000000800 */
[----:B------:R-:W-:Y:S01]  /*0440*/  @!PT LDS RZ, [RZ] ;  /* 0x00000000fffff984 */ /* 0x000fe20000000800 */
[----:B------:R3:W-:Y:S04]  /*0450*/  LDGSTS.E.LTC128B [R7], desc[UR8][R2.64+-0x800] ;  /* 0x0000080002077fae */ /* 0x0007e8000b9a1208 */
[----:B------:R-:W0:Y:S01]  /*0460*/  LDGDEPBAR ;  /* 0x00000000000079af */ /* 0x000e220000000000 */
[----:B------:R-:W-:-:S05]  /*0470*/  DEPBAR.LE SB0, 0x1 ;  /* 0x000080400000791a */ /* 0x000fca0000000000 */
[----:B------:R-:W-:Y:S05]  /*0480*/  WARPSYNC.ALL ;  /* 0x0000000000007948 */ /* 0x000fea0003800000 */
[----:B------:R-:W-:Y:S06]  /*0490*/  BAR.SYNC.DEFER_BLOCKING 0x0 ;  /* 0x0000000000007b1d */ /* 0x000fec0000010000 */
[----:B------:R-:W-:Y:S01]  /*04a0*/  BSSY B0, `(.L_x_3) ;  /* 0x000001e000007945 */ /* 0x000fe20003800000 */
[----:B------:R-:W4:Y:S04]  /*04b0*/  LDS R11, [R5+UR5] ;  /* 0x00000005050b7984 */ /* 0x000f280008000800 */
[----:B----4-:R-:W4:Y:S02]  /*04c0*/  SHFL.DOWN PT, R12, R11, 0x10, 0x1f ;  /* 0x0a001f000b0c7f89 */ /* 0x010f2400000e0000 */
[----:B----4-:R-:W-:-:S05]  /*04d0*/  FADD R12, R11, R12 ;  /* 0x0000000c0b0c7221 */ /* 0x010fca0000000000 */
[----:B------:R-:W4:Y:S02]  /*04e0*/  SHFL.DOWN PT, R13, R12, 0x8, 0x1f ;  /* 0x09001f000c0d7f89 */ /* 0x000f2400000e0000 */
[----:B----4-:R-:W-:-:S05]  /*04f0*/  FADD R13, R12, R13 ;  /* 0x0000000d0c0d7221 */ /* 0x010fca0000000000 */
[----:B------:R-:W4:Y:S02]  /*0500*/  SHFL.DOWN PT, R14, R13, 0x4, 0x1f ;  /* 0x08801f000d0e7f89 */ /* 0x000f2400000e0000 */
[----:B----4-:R-:W-:-:S05]  /*0510*/  FADD R14, R13, R14 ;  /* 0x0000000e0d0e7221 */ /* 0x010fca0000000000 */
[----:B------:R-:W4:Y:S02]  /*0520*/  SHFL.DOWN PT, R15, R14, 0x2, 0x1f ;  /* 0x08401f000e0f7f89 */ /* 0x000f2400000e0000 */
[----:B----4-:R-:W-:-:S05]  /*0530*/  FADD R15, R14, R15 ;  /* 0x0000000f0e0f7221 */ /* 0x010fca0000000000 */
[----:B------:R-:W2:Y:S02]  /*0540*/  SHFL.DOWN PT, R16, R15, 0x1, 0x1f ;  /* 0x08201f000f107f89 */ /* 0x000ea400000e0000 */
[----:B--2---:R-:W-:-:S05]  /*0550*/  FADD R17, R15, R16 ;  /* 0x000000100f117221 */ /* 0x004fca0000000000 */
[----:B------:R2:W-:Y:S01]  /*0560*/  @!P1 STS [R6+UR4], R17 ;  /* 0x0000001106009988 */ /* 0x0005e20008000804 */
[----:B------:R-:W-:Y:S06]  /*0570*/  BAR.SYNC.DEFER_BLOCKING 0x0 ;  /* 0x0000000000007b1d */ /* 0x000fec0000010000 */
[----:B------:R-:W-:Y:S05]  /*0580*/  @P0 BRA `(.L_x_4) ;  /* 0x00000000003c0947 */ /* 0x000fea0003800000 */
[C---:B------:R-:W-:Y:S01]  /*0590*/  ISETP.GT.U32.AND P2, PT, R8.reuse, 0x7, PT ;  /* 0x000000070800780c */ /* 0x040fe20003f44070 */
[----:B------:R-:W-:Y:S01]  /*05a0*/  HFMA2 R14, -RZ, RZ, 0, 0 ;  /* 0x00000000ff0e7431 */ /* 0x000fe200000001ff */
[----:B------:R-:W-:Y:S01]  /*05b0*/  UMOV UR6, 0xffffffff ;  /* 0xffffffff00067882 */ /* 0x000fe20000000000 */
[----:B------:R-:W-:-:S10]  /*05c0*/  ISETP.NE.AND P3, PT, R8, RZ, PT ;  /* 0x000000ff0800720c */ /* 0x000fd40003f65270 */
[----:B------:R4:W5:Y:S01]  /*05d0*/  @!P2 LDS R14, [R9+UR4] ;  /* 0x00000004090ea984 */ /* 0x0009620008000800 */
[----:B------:R-:W-:Y:S05]  /*05e0*/  BRA.DIV UR6, `(.L_x_5) ;  /* 0x0000000606dc7947 */ /* 0x000fea000b800000 */
[----:B-----5:R-:W5:Y:S02]  /*05f0*/  SHFL.DOWN PT, R15, R14, 0x8, 0x1f ;  /* 0x09001f000e0f7f89 */ /* 0x020f6400000e0000 */
[----:B-----5:R-:W-:-:S05]  /*0600*/  FADD R15, R15, R14 ;  /* 0x0000000e0f0f7221 */ /* 0x020fca0000000000 */
[----:B------:R-:W5:Y:S02]  /*0610*/  SHFL.DOWN PT, R16, R15, 0x4, 0x1f ;  /* 0x08801f000f107f89 */ /* 0x000f6400000e0000 */
[----:B-----5:R-:W-:-:S05]  /*0620*/  FADD R16, R15, R16 ;  /* 0x000000100f107221 */ /* 0x020fca0000000000 */
[----:B--2---:R-:W2:Y:S02]  /*0630*/  SHFL.DOWN PT, R17, R16, 0x2, 0x1f ;  /* 0x08401f0010117f89 */ /* 0x004ea400000e0000 */
[----:B--2---:R-:W-:-:S05]  /*0640*/  FADD R17, R16, R17 ;  /* 0x0000001110117221 */ /* 0x004fca0000000000 */
[----:B------:R2:W5:Y:S02]  /*0650*/  SHFL.DOWN PT, R18, R17, 0x1, 0x1f ;  /* 0x08201f0011127f89 */ /* 0x00056400000e0000 */
.L_x_21:
[----:B--2--5:R-:W-:-:S04]  /*0660*/  FADD R17, R17, R18 ;  /* 0x0000001211117221 */ /* 0x024fc80000000000 */
[----:B------:R-:W-:-:S07]  /*0670*/  @!P3 FADD R10, R10, R17 ;  /* 0x000000110a0ab221 */ /* 0x000fce0000000000 */
.L_x_4:
[----:B------:R-:W-:Y:S05]  /*0680*/  BSYNC B0 ;  /* 0x0000000000007941 */ /* 0x000fea0003800000 */
.L_x_3:
[----:B------:R-:W-:Y:S01]  /*0690*/  @!PT LDS RZ, [RZ] ;  /* 0x00000000fffff984 */ /* 0x000fe20000000800 */
[----:B------:R-:W-:Y:S01]  /*06a0*/  @!PT LDS RZ, [RZ] ;  /* 0x00000000fffff984 */ /* 0x000fe20000000800 */
[----:B------:R-:W-:Y:S01]  /*06b0*/  @!PT LDS RZ, [RZ] ;  /* 0x00000000fffff984 */ /* 0x000fe20000000800 */
[----:B------:R5:W-:Y:S04]  /*06c0*/  LDGSTS.E.LTC128B [R7+0x400], desc[UR8][R2.64+-0x400] ;  /* 0x00400c0002077fae */ /* 0x000be8000b9a1208 */
[----:B------:R-:W0:Y:S01]  /*06d0*/  LDGDEPBAR ;  /* 0x00000000000079af */ /* 0x000e220000000000 */
[----:B------:R-:W-:-:S04]  /*06e0*/  DEPBAR.LE SB0, 0x1 ;  /* 0x000080400000791a */ /* 0x000fc80000000000 */
[----:B------:R-:W-:Y:S05]  /*06f0*/  WARPSYNC.ALL ;  /* 0x0000000000007948 */ /* 0x000fea0003800000 */
[----:B------:R-:W-:Y:S06]  /*0700*/  BAR.SYNC.DEFER_BLOCKING 0x0 ;  /* 0x0000000000007b1d */ /* 0x000fec0000010000 */
[----:B------:R-:W-:Y:S01]  /*0710*/  BSSY B0, `(.L_x_6) ;  /* 0x000001e000007945 */ /* 0x000fe20003800000 */
[----:B------:R-:W1:Y:S04]  /*0720*/  LDS R11, [R5+UR5] ;  /* 0x00000005050b7984 */ /* 0x000e680008000800 */
[----:B-1----:R-:W1:Y:S02]  /*0730*/  SHFL.DOWN PT, R12, R11, 0x10, 0x1f ;  /* 0x0a001f000b0c7f89 */ /* 0x002e6400000e0000 */
[----:B-1----:R-:W-:-:S05]  /*0740*/  FADD R12, R11, R12 ;  /* 0x0000000c0b0c7221 */ /* 0x002fca0000000000 */
[----:B------:R-:W1:Y:S02]  /*0750*/  SHFL.DOWN PT, R13, R12, 0x8, 0x1f ;  /* 0x09001f000c0d7f89 */ /* 0x000e6400000e0000 */
[----:B-1----:R-:W-:-:S05]  /*0760*/  FADD R13, R12, R13 ;  /* 0x0000000d0c0d7221 */ /* 0x002fca0000000000 */
[----:B------:R-:W1:Y:S02]  /*0770*/  SHFL.DOWN PT, R14, R13, 0x4, 0x1f ;  /* 0x08801f000d0e7f89 */ /* 0x000e6400000e0000 */
[----:B-1----:R-:W-:-:S05]  /*0780*/  FADD R14, R13, R14 ;  /* 0x0000000e0d0e7221 */ /* 0x002fca0000000000 */
[----:B---3-5:R-:W1:Y:S02]  /*0790*/  SHFL.DOWN PT, R3, R14, 0x2, 0x1f ;  /* 0x08401f000e037f89 */ /* 0x028e6400000e0000 */
[----:B-1----:R-:W-:-:S05]  /*07a0*/  FADD R3, R14, R3 ;  /* 0x000000030e037221 */ /* 0x002fca0000000000 */
[----:B------:R-:W1:Y:S02]  /*07b0*/  SHFL.DOWN PT, R2, R3, 0x1, 0x1f ;  /* 0x08201f0003027f89 */ /* 0x000e6400000e0000 */
[----:B-1----:R-:W-:-:S05]  /*07c0*/  FADD R7, R3, R2 ;  /* 0x0000000203077221 */ /* 0x002fca0000000000 */
[----:B------:R1:W-:Y:S01]  /*07d0*/  @!P1 STS [R6+UR4], R7 ;  /* 0x0000000706009988 */ /* 0x0003e20008000804 */
[----:B------:R-:W-:Y:S06]  /*07e0*/  BAR.SYNC.DEFER_BLOCKING 0x0 ;  /* 0x0000000000007b1d */ /* 0x000fec0000010000 */
[----:B------:R-:W-:Y:S05]  /*07f0*/  @P0 BRA `(.L_x_7) ;  /* 0x00000000003c0947 */ /* 0x000fea0003800000 */
[C---:B------:R-:W-:Y:S01]  /*0800*/  ISETP.GT.U32.AND P2, PT, R8.reuse, 0x7, PT ;  /* 0x000000070800780c */ /* 0x040fe20003f44070 */
[----:B------:R-:W-:Y:S01]  /*0810*/  IMAD.MOV.U32 R2, RZ, RZ, RZ ;  /* 0x000000ffff027224 */ /* 0x000fe200078e00ff */
        /* <DEDUP_REMOVED lines=8> */
[----:B-1----:R-:W1:Y:S02]  /*08a0*/  SHFL.DOWN PT, R7, R14, 0x2, 0x1f ;  /* 0x08401f000e077f89 */ /* 0x002e6400000e0000 */
[----:B-1----:R-:W-:-:S05]  /*08b0*/  FADD R7, R14, R7 ;  /* 0x000000070e077221 */ /* 0x002fca0000000000 */
[----:B------:R1:W5:Y:S02]  /*08c0*/  SHFL.DOWN PT, R16, R7, 0x1, 0x1f ;  /* 0x08201f0007107f89 */ /* 0x00036400000e0000 */
.L_x_26:
[----:B-1---5:R-:W-:-:S04]  /*08d0*/  FADD R7, R7, R16 ;  /* 0x0000001007077221 */ /* 0x022fc80000000000 */
[----:B------:R-:W-:-:S07]  /*08e0*/  @!P3 FADD R10, R10, R7 ;  /* 0x000000070a0ab221 */ /* 0x000fce0000000000 */
.L_x_7:
[----:B------:R-:W-:Y:S05]  /*08f0*/  BSYNC B0 ;  /* 0x0000000000007941 */ /* 0x000fea0003800000 */
.L_x_6:
[----:B------:R-:W-:-:S04]  /*0900*/  DEPBAR.LE SB0, 0x0 ;  /* 0x000080000000791a */ /* 0x000fc80000000000 */
[----:B------:R-:W-:Y:S05]  /*0910*/  WARPSYNC.ALL ;  /* 0x0000000000007948 */ /* 0x000fea0003800000 */
[----:B------:R-:W-:Y:S06]  /*0920*/  BAR.SYNC.DEFER_BLOCKING 0x0 ;  /* 0x0000000000007b1d */ /* 0x000fec0000010000 */
[----:B------:R-:W-:Y:S01]  /*0930*/  BSSY B0, `(.L_x_9) ;  /* 0x000001e000007945 */ /* 0x000fe20003800000 */
[----:B------:R-:W5:Y:S04]  /*0940*/  LDS R5, [R5+UR5] ;  /* 0x0000000505057984 */ /* 0x000f680008000800 */
[----:B-----5:R-:W5:Y:S02]  /*0950*/  SHFL.DOWN PT, R2, R5, 0x10, 0x1f ;  /* 0x0a001f0005027f89 */ /* 0x020f6400000e0000 */
[----:B-----5:R-:W-:-:S05]  /*0960*/  FADD R2, R5, R2 ;  /* 0x0000000205027221 */ /* 0x020fca0000000000 */
[----:B------:R-:W5:Y:S02]  /*0970*/  SHFL.DOWN PT, R3, R2, 0x8, 0x1f ;  /* 0x09001f0002037f89 */ /* 0x000f6400000e0000 */
[----:B-----5:R-:W-:-:S05]  /*0980*/  FADD R3, R2, R3 ;  /* 0x0000000302037221 */ /* 0x020fca0000000000 */
[----:B------:R-:W5:Y:S02]  /*0990*/  SHFL.DOWN PT, R12, R3, 0x4, 0x1f ;  /* 0x08801f00030c7f89 */ /* 0x000f6400000e0000 */
[----:B-----5:R-:W-:-:S05]  /*09a0*/  FADD R12, R3, R12 ;  /* 0x0000000c030c7221 */ /* 0x020fca0000000000 */
[----:B-1----:R-:W1:Y:S02]  /*09b0*/  SHFL.DOWN PT, R7, R12, 0x2, 0x1f ;  /* 0x08401f000c077f89 */ /* 0x002e6400000e0000 */
[----:B-1----:R-:W-:-:S05]  /*09c0*/  FADD R7, R12, R7 ;  /* 0x000000070c077221 */ /* 0x002fca0000000000 */
[----:B------:R-:W1:Y:S02]  /*09d0*/  SHFL.DOWN PT, R14, R7, 0x1, 0x1f ;  /* 0x08201f00070e7f89 */ /* 0x000e6400000e0000 */
[----:B-1----:R-:W-:-:S05]  /*09e0*/  FADD R11, R7, R14 ;  /* 0x0000000e070b7221 */ /* 0x002fca0000000000 */
[----:B------:R1:W-:Y:S01]  /*09f0*/  @!P1 STS [R6+UR4], R11 ;  /* 0x0000000b06009988 */ /* 0x0003e20008000804 */
[----:B------:R-:W-:Y:S06]  /*0a00*/  BAR.SYNC.DEFER_BLOCKING 0x0 ;  /* 0x0000000000007b1d */ /* 0x000fec0000010000 */
[----:B------:R-:W-:Y:S05]  /*0a10*/  @P0 BRA `(.L_x_10) ;  /* 0x00000000003c0947 */ /* 0x000fea0003800000 */
[----:B------:R-:W-:Y:S01]  /*0a20*/  ISETP.GT.U32.AND P0, PT, R8, 0x7, PT ;  /* 0x000000070800780c */ /* 0x000fe20003f04070 */
[----:B------:R-:W-:Y:S01]  /*0a30*/  HFMA2 R2, -RZ, RZ, 0, 0 ;  /* 0x00000000ff027431 */ /* 0x000fe200000001ff */
[----:B------:R-:W-:-:S11]  /*0a40*/  UMOV UR6, 0xffffffff ;  /* 0xffffffff00067882 */ /* 0x000fd60000000000 */
[----:B------:R5:W1:Y:S01]  /*0a50*/  @!P0 LDS R2, [R9+UR4] ;  /* 0x0000000409028984 */ /* 0x000a620008000800 */
[----:B------:R-:W-:Y:S01]  /*0a60*/  ISETP.NE.AND P0, PT, R8, RZ, PT ;  /* 0x000000ff0800720c */ /* 0x000fe20003f05270 */
[----:B------:R-:W-:-:S12]  /*0a70*/  BRA.DIV UR6, `(.L_x_11) ;  /* 0x0000000606a47947 */ /* 0x000fd8000b800000 */
[----:B-1----:R-:W1:Y:S02]  /*0a80*/  SHFL.DOWN PT, R3, R2, 0x8, 0x1f ;  /* 0x09001f0002037f89 */ /* 0x002e6400000e0000 */
[----:B-1----:R-:W-:-:S05]  /*0a90*/  FADD R3, R3, R2 ;  /* 0x0000000203037221 */ /* 0x002fca0000000000 */
[----:B--2---:R-:W1:Y:S02]  /*0aa0*/  SHFL.DOWN PT, R6, R3, 0x4, 0x1f ;  /* 0x08801f0003067f89 */ /* 0x004e6400000e0000 */
[----:B-1----:R-:W-:-:S05]  /*0ab0*/  FADD R6, R3, R6 ;  /* 0x0000000603067221 */ /* 0x002fca0000000000 */
[----:B------:R-:W1:Y:S02]  /*0ac0*/  SHFL.DOWN PT, R5, R6, 0x2, 0x1f ;  /* 0x08401f0006057f89 */ /* 0x000e6400000e0000 */
[----:B-1----:R-:W-:-:S05]  /*0ad0*/  FADD R5, R6, R5 ;  /* 0x0000000506057221 */ /* 0x002fca0000000000 */
[----:B------:R1:W2:Y:S02]  /*0ae0*/  SHFL.DOWN PT, R8, R5, 0x1, 0x1f ;  /* 0x08201f0005087f89 */ /* 0x0002a400000e0000 */
.L_x_31:
[----:B-12---:R-:W-:-:S04]  /*0af0*/  FADD R5, R5, R8 ;  /* 0x0000000805057221 */ /* 0x006fc80000000000 */
[----:B------:R-:W-:-:S07]  /*0b00*/  @!P0 FADD R10, R10, R5 ;  /* 0x000000050a0a8221 */ /* 0x000fce0000000000 */
.L_x_10:
[----:B------:R-:W-:Y:S05]  /*0b10*/  BSYNC B0 ;  /* 0x0000000000007941 */ /* 0x000fea0003800000 */
.L_x_9:
[----:B------:R-:W-:-:S13]  /*0b20*/  ISETP.NE.AND P0, PT, R4, RZ, PT ;  /* 0x000000ff0400720c */ /* 0x000fda0003f05270 */
[----:B------:R-:W-:Y:S05]  /*0b30*/  @P0 EXIT ;  /* 0x000000000000094d */ /* 0x000fea0003800000 */
[----:B------:R-:W1:Y:S02]  /*0b40*/  LDC.64 R2, c[0x0][0x388] ;  /* 0x0000e200ff027b82 */ /* 0x000e640000000a00 */
[----:B-1----:R-:W-:-:S05]  /*0b50*/  IMAD.WIDE.U32 R2, R0, 0x4, R2 ;  /* 0x0000000400027825 */ /* 0x002fca00078e0002 */
[----:B------:R-:W-:Y:S01]  /*0b60*/  STG.E desc[UR8][R2.64], R10 ;  /* 0x0000000a02007986 */ /* 0x000fe2000c101908 */
[----:B------:R-:W-:Y:S05]  /*0b70*/  EXIT ;  /* 0x000000000000794d */ /* 0x000fea0003800000 */
.L_x_2:
[----:B--2---:R-:W-:Y:S01]  /*0b80*/  MOV R20, R10 ;  /* 0x0000000a00147202 */ /* 0x004fe20000000f00 */
[----:B------:R-:W-:Y:S01]  /*0b90*/  IMAD.MOV.U32 R12, RZ, RZ, 0x1f ;  /* 0x0000001fff0c7424 */ /* 0x000fe200078e00ff */
[----:B------:R-:W-:Y:S02]  /*0ba0*/  MOV R13, 0x8 ;  /* 0x00000008000d7802 */ /* 0x000fe40000000f00 */
[----:B------:R-:W-:-:S07]  /*0bb0*/  MOV R11, 0xffffffff ;  /* 0xffffffff000b7802 */ /* 0x000fce0000000f00 */
[----:B-1----:R-:W-:Y:S05]  /*0bc0*/  WARPSYNC.COLLECTIVE R11, `(.L_x_12) ;  /* 0x000000000b087348 */ /* 0x002fea0003c00000 */
[----:B------:R2:W3:Y:S02]  /*0bd0*/  SHFL.DOWN P2, R18, R20, R13, R12 ;  /* 0x0800000d14127389 */ /* 0x0004e4000004000c */
[----:B-123--:R-:W-:Y:S05]  /*0be0*/  ENDCOLLECTIVE ;  /* 0x000000000000791b */ /* 0x00efea0003800000 */
.L_x_12:
[----:B------:R-:W-:Y:S01]  /*0bf0*/  IMAD.MOV.U32 R13, RZ, RZ, 0x4 ;  /* 0x00000004ff0d7424 */ /* 0x000fe200078e00ff */
[----:B------:R-:W-:-:S05]  /*0c00*/  MOV R15, R18 ;  /* 0x00000012000f7202 */ /* 0x000fca0000000f00 */
[----:B------:R-:W-:-:S05]  /*0c10*/  FADD R15, R15, R10 ;  /* 0x0000000a0f0f7221 */ /* 0x000fca0000000000 */
[----:B------:R-:W-:-:S07]  /*0c20*/  MOV R20, R15 ;  /* 0x0000000f00147202 */ /* 0x000fce0000000f00 */
[----:B------:R-:W-:Y:S05]  /*0c30*/  WARPSYNC.COLLECTIVE R11, `(.L_x_13) ;  /* 0x000000000b087348 */ /* 0x000fea0003c00000 */
[----:B------:R1:W2:Y:S02]  /*0c40*/  SHFL.DOWN P2, R18, R20, R13, R12 ;  /* 0x0800000d14127389 */ /* 0x0002a4000004000c */
[----:B-12---:R-:W-:Y:S05]  /*0c50*/  ENDCOLLECTIVE ;  /* 0x000000000000791b */ /* 0x006fea0003800000 */
.L_x_13:
[----:B------:R-:W-:Y:S02]  /*0c60*/  MOV R13, 0x2 ;  /* 0x00000002000d7802 */ /* 0x000fe40000000f00 */
[----:B------:R-:W-:-:S05]  /*0c70*/  MOV R14, R18 ;  /* 0x00000012000e7202 */ /* 0x000fca0000000f00 */
[----:B------:R-:W-:-:S05]  /*0c80*/  FADD R14, R15, R14 ;  /* 0x0000000e0f0e7221 */ /* 0x000fca0000000000 */
[----:B------:R-:W-:-:S07]  /*0c90*/  MOV R20, R14 ;  /* 0x0000000e00147202 */ /* 0x000fce0000000f00 */
[----:B------:R-:W-:Y:S05]  /*0ca0*/  WARPSYNC.COLLECTIVE R11, `(.L_x_14) ;  /* 0x000000000b087348 */ /* 0x000fea0003c00000 */
[----:B------:R1:W2:Y:S02]  /*0cb0*/  SHFL.DOWN P2, R18, R20, R13, R12 ;  /* 0x0800000d14127389 */ /* 0x0002a4000004000c */
[----:B-12---:R-:W-:Y:S05]  /*0cc0*/  ENDCOLLECTIVE ;  /* 0x000000000000791b */ /* 0x006fea0003800000 */
.L_x_14:
[----:B------:R-:W-:Y:S01]  /*0cd0*/  MOV R13, 0x1 ;  /* 0x00000001000d7802 */ /* 0x000fe20000000f00 */
[----:B------:R-:W-:-:S04]  /*0ce0*/  IMAD.MOV.U32 R17, RZ, RZ, R18 ;  /* 0x000000ffff117224 */ /* 0x000fc800078e0012 */
[----:B------:R-:W-:-:S05]  /*0cf0*/  FADD R17, R14, R17 ;  /* 0x000000110e117221 */ /* 0x000fca0000000000 */
[----:B------:R-:W-:-:S07]  /*0d00*/  MOV R20, R17 ;  /* 0x0000001100147202 */ /* 0x000fce0000000f00 */
[----:B------:R-:W-:Y:S05]  /*0d10*/  WARPSYNC.COLLECTIVE R11, `(.L_x_15) ;  /* 0x000000000b087348 */ /* 0x000fea0003c00000 */
[----:B------:R1:W2:Y:S02]  /*0d20*/  SHFL.DOWN P2, R18, R20, R13, R12 ;  /* 0x0800000d14127389 */ /* 0x0002a4000004000c */
[----:B-12---:R-:W-:Y:S05]  /*0d30*/  ENDCOLLECTIVE ;  /* 0x000000000000791b */ /* 0x006fea0003800000 */
.L_x_15:
[----:B------:R-:W-:Y:S01]  /*0d40*/  MOV R16, R18 ;  /* 0x0000001200107202 */ /* 0x000fe20000000f00 */
[----:B------:R-:W-:Y:S06]  /*0d50*/  BRA `(.L_x_16) ;  /* 0xfffffff400947947 */ /* 0x000fec000383ffff */
.L_x_5:
[----:B-----5:R-:W-:Y:S01]  /*0d60*/  IMAD.MOV.U32 R20, RZ, RZ, R14 ;  /* 0x000000ffff147224 */ /* 0x020fe200078e000e */
[----:B------:R-:W-:Y:S02]  /*0d70*/  MOV R13, 0x8 ;  /* 0x00000008000d7802 */ /* 0x000fe40000000f00 */
[----:B------:R-:W-:Y:S02]  /*0d80*/  MOV R12, 0x1f ;  /* 0x0000001f000c7802 */ /* 0x000fe40000000f00 */
[----:B------:R-:W-:-:S07]  /*0d90*/  MOV R11, 0xffffffff ;  /* 0xffffffff000b7802 */ /* 0x000fce0000000f00 */
[----:B-1234-:R-:W-:Y:S05]  /*0da0*/  WARPSYNC.COLLECTIVE R11, `(.L_x_17) ;  /* 0x000000000b087348 */ /* 0x01efea0003c00000 */
[----:B------:R5:W1:Y:S02]  /*0db0*/  SHFL.DOWN P2, R18, R20, R13, R12 ;  /* 0x0800000d14127389 */ /* 0x000a64000004000c */
[----:B-12345:R-:W-:Y:S05]  /*0dc0*/  ENDCOLLECTIVE ;  /* 0x000000000000791b */ /* 0x03efea0003800000 */
.L_x_17:
[----:B------:R-:W-:Y:S01]  /*0dd0*/  MOV R13, 0x4 ;  /* 0x00000004000d7802 */ /* 0x000fe20000000f00 */
[----:B------:R-:W-:-:S04]  /*0de0*/  IMAD.MOV.U32 R15, RZ, RZ, R18 ;  /* 0x000000ffff0f7224 */ /* 0x000fc800078e0012 */
[----:B------:R-:W-:-:S05]  /*0df0*/  FADD R15, R15, R14 ;  /* 0x0000000e0f0f7221 */ /* 0x000fca0000000000 */
[----:B------:R-:W-:-:S07]  /*0e00*/  MOV R20, R15 ;  /* 0x0000000f00147202 */ /* 0x000fce0000000f00 */
[----:B------:R-:W-:Y:S05]  /*0e10*/  WARPSYNC.COLLECTIVE R11, `(.L_x_18) ;  /* 0x000000000b087348 */ /* 0x000fea0003c00000 */
[----:B------:R1:W2:Y:S02]  /*0e20*/  SHFL.DOWN P2, R18, R20, R13, R12 ;  /* 0x0800000d14127389 */ /* 0x0002a4000004000c */
[----:B-12---:R-:W-:Y:S05]  /*0e30*/  ENDCOLLECTIVE ;  /* 0x000000000000791b */ /* 0x006fea0003800000 */
.L_x_18:
[----:B------:R-:W-:Y:S02]  /*0e40*/  MOV R13, 0x2 ;  /* 0x00000002000d7802 */ /* 0x000fe40000000f00 */
[----:B------:R-:W-:-:S05]  /*0e50*/  MOV R16, R18 ;  /* 0x0000001200107202 */ /* 0x000fca0000000f00 */
[----:B------:R-:W-:-:S04]  /*0e60*/  FADD R16, R15, R16 ;  /* 0x000000100f107221 */ /* 0x000fc80000000000 */
[----:B------:R-:W-:-:S07]  /*0e70*/  IMAD.MOV.U32 R20, RZ, RZ, R16 ;  /* 0x000000ffff147224 */ /* 0x000fce00078e0010 */
[----:B------:R-:W-:Y:S05]  /*0e80*/  WARPSYNC.COLLECTIVE R11, `(.L_x_19) ;  /* 0x000000000b087348 */ /* 0x000fea0003c00000 */
[----:B------:R1:W2:Y:S02]  /*0e90*/  SHFL.DOWN P2, R18, R20, R13, R12 ;  /* 0x0800000d14127389 */ /* 0x0002a4000004000c */
[----:B-12---:R-:W-:Y:S05]  /*0ea0*/  ENDCOLLECTIVE ;  /* 0x000000000000791b */ /* 0x006fea0003800000 */
.L_x_19:
[----:B------:R-:W-:Y:S01]  /*0eb0*/  IMAD.MOV.U32 R13, RZ, RZ, 0x1 ;  /* 0x00000001ff0d7424 */ /* 0x000fe200078e00ff */
[----:B------:R-:W-:-:S05]  /*0ec0*/  MOV R17, R18 ;  /* 0x0000001200117202 */ /* 0x000fca0000000f00 */
[----:B------:R-:W-:-:S05]  /*0ed0*/  FADD R17, R16, R17 ;  /* 0x0000001110117221 */ /* 0x000fca0000000000 */
[----:B------:R-:W-:-:S07]  /*0ee0*/  MOV R20, R17 ;  /* 0x0000001100147202 */ /* 0x000fce0000000f00 */
[----:B------:R-:W-:Y:S05]  /*0ef0*/  WARPSYNC.COLLECTIVE R11, `(.L_x_20) ;  /* 0x000000000b087348 */ /* 0x000fea0003c00000 */
[----:B------:R1:W2:Y:S02]  /*0f00*/  SHFL.DOWN P2, R18, R20, R13, R12 ;  /* 0x0800000d14127389 */ /* 0x0002a4000004000c */
[----:B-12---:R-:W-:Y:S05]  /*0f10*/  ENDCOLLECTIVE ;  /* 0x000000000000791b */ /* 0x006fea0003800000 */
.L_x_20:
[----:B------:R-:W-:Y:S05]  /*0f20*/  BRA `(.L_x_21) ;  /* 0xfffffff400cc7947 */ /* 0x000fea000383ffff */
.L_x_8:
[----:B------:R-:W-:Y:S01]  /*0f30*/  HFMA2 R13, -RZ, RZ, 0, 4.76837158203125e-07 ;  /* 0x00000008ff0d7431 */ /* 0x000fe200000001ff */
[----:B-----5:R-:W-:Y:S01]  /*0f40*/  MOV R20, R2 ;  /* 0x0000000200147202 */ /* 0x020fe20000000f00 */
[----:B------:R-:W-:Y:S01]  /*0f50*/  IMAD.MOV.U32 R11, RZ, RZ, -0x1 ;  /* 0xffffffffff0b7424 */ /* 0x000fe200078e00ff */
[----:B------:R-:W-:-:S07]  /*0f60*/  MOV R12, 0x1f ;  /* 0x0000001f000c7802 */ /* 0x000fce0000000f00 */
[----:B-1234-:R-:W-:Y:S05]  /*0f70*/  WARPSYNC.COLLECTIVE R11, `(.L_x_22) ;  /* 0x000000000b087348 */ /* 0x01efea0003c00000 */
[----:B------:R5:W1:Y:S02]  /*0f80*/  SHFL.DOWN P2, R18, R20, R13, R12 ;  /* 0x0800000d14127389 */ /* 0x000a64000004000c */
[----:B-12345:R-:W-:Y:S05]  /*0f90*/  ENDCOLLECTIVE ;  /* 0x000000000000791b */ /* 0x03efea0003800000 */
.L_x_22:
[----:B------:R-:W-:Y:S01]  /*0fa0*/  HFMA2 R13, -RZ, RZ, 0, 2.384185791015625e-07 ;  /* 0x00000004ff0d7431 */ /* 0x000fe200000001ff */
[----:B------:R-:W-:-:S05]  /*0fb0*/  MOV R3, R18 ;  /* 0x0000001200037202 */ /* 0x000fca0000000f00 */
[----:B------:R-:W-:-:S05]  /*0fc0*/  FADD R3, R3, R2 ;  /* 0x0000000203037221 */ /* 0x000fca0000000000 */
[----:B------:R-:W-:-:S07]  /*0fd0*/  MOV R20, R3 ;  /* 0x0000000300147202 */ /* 0x000fce0000000f00 */
[----:B------:R-:W-:Y:S05]  /*0fe0*/  WARPSYNC.COLLECTIVE R11, `(.L_x_23) ;  /* 0x000000000b087348 */ /* 0x000fea0003c00000 */
[----:B------:R1:W2:Y:S02]  /*0ff0*/  SHFL.DOWN P2, R18, R20, R13, R12 ;  /* 0x0800000d14127389 */ /* 0x0002a4000004000c */
[----:B-12---:R-:W-:Y:S05]  /*1000*/  ENDCOLLECTIVE ;  /* 0x000000000000791b */ /* 0x006fea0003800000 */
.L_x_23:
[----:B------:R-:W-:Y:S01]  /*1010*/  HFMA2 R13, -RZ, RZ, 0, 1.1920928955078125e-07 ;  /* 0x00000002ff0d7431 */ /* 0x000fe200000001ff */
[----:B------:R-:W-:-:S05]  /*1020*/  MOV R14, R18 ;  /* 0x00000012000e7202 */ /* 0x000fca0000000f00 */
[----:B------:R-:W-:-:S04]  /*1030*/  FADD R14, R3, R14 ;  /* 0x0000000e030e7221 */ /* 0x000fc80000000000 */
[----:B------:R-:W-:-:S07]  /*1040*/  IMAD.MOV.U32 R20, RZ, RZ, R14 ;  /* 0x000000ffff147224 */ /* 0x000fce00078e000e */
[----:B------:R-:W-:Y:S05]  /*1050*/  WARPSYNC.COLLECTIVE R11, `(.L_x_24) ;  /* 0x000000000b087348 */ /* 0x000fea0003c00000 */
[----:B------:R1:W2:Y:S02]  /*1060*/  SHFL.DOWN P2, R18, R20, R13, R12 ;  /* 0x0800000d14127389 */ /* 0x0002a4000004000c */
[----:B-12---:R-:W-:Y:S05]  /*1070*/  ENDCOLLECTIVE ;  /* 0x000000000000791b */ /* 0x006fea0003800000 */
.L_x_24:
[----:B------:R-:W-:Y:S01]  /*1080*/  HFMA2 R13, -RZ, RZ, 0, 5.9604644775390625e-08 ;  /* 0x00000001ff0d7431 */ /* 0x000fe200000001ff */
[----:B------:R-:W-:-:S05]  /*1090*/  MOV R7, R18 ;  /* 0x0000001200077202 */ /* 0x000fca0000000f00 */
[----:B------:R-:W-:-:S05]  /*10a0*/  FADD R7, R14, R7 ;  /* 0x000000070e077221 */ /* 0x000fca0000000000 */
[----:B------:R-:W-:-:S07]  /*10b0*/  MOV R20, R7 ;  /* 0x0000000700147202 */ /* 0x000fce0000000f00 */
[----:B------:R-:W-:Y:S05]  /*10c0*/  WARPSYNC.COLLECTIVE R11, `(.L_x_25) ;  /* 0x000000000b087348 */ /* 0x000fea0003c00000 */
[----:B------:R1:W2:Y:S02]  /*10d0*/  SHFL.DOWN P2, R18, R20, R13, R12 ;  /* 0x0800000d14127389 */ /* 0x0002a4000004000c */
[----:B-12---:R-:W-:Y:S05]  /*10e0*/  ENDCOLLECTIVE ;  /* 0x000000000000791b */ /* 0x006fea0003800000 */
.L_x_25:
[----:B------:R-:W-:Y:S01]  /*10f0*/  IMAD.MOV.U32 R16, RZ, RZ, R18 ;  /* 0x000000ffff107224 */ /* 0x000fe200078e0012 */
[----:B------:R-:W-:Y:S06]  /*1100*/  BRA `(.L_x_26) ;  /* 0xfffffff400f07947 */ /* 0x000fec000383ffff */
.L_x_11:
[----:B-1----:R-:W-:Y:S02]  /*1110*/  MOV R20, R2 ;  /* 0x0000000200147202 */ /* 0x002fe40000000f00 */
[----:B------:R-:W-:Y:S02]  /*1120*/  MOV R13, 0x8 ;  /* 0x00000008000d7802 */ /* 0x000fe40000000f00 */
[----:B------:R-:W-:Y:S02]  /*1130*/  MOV R12, 0x1f ;  /* 0x0000001f000c7802 */ /* 0x000fe40000000f00 */
[----:B------:R-:W-:-:S07]  /*1140*/  MOV R11, 0xffffffff ;  /* 0xffffffff000b7802 */ /* 0x000fce0000000f00 */
[----:B--2345:R-:W-:Y:S05]  /*1150*/  WARPSYNC.COLLECTIVE R11, `(.L_x_27) ;  /* 0x000000000b087348 */ /* 0x03cfea0003c00000 */
[----:B------:R1:W1:Y:S02]  /*1160*/  SHFL.DOWN P2, R18, R20, R13, R12 ;  /* 0x0800000d14127389 */ /* 0x000264000004000c */
[----:B-12345:R-:W-:Y:S05]  /*1170*/  ENDCOLLECTIVE ;  /* 0x000000000000791b */ /* 0x03efea0003800000 */
.L_x_27:
[----:B------:R-:W-:Y:S01]  /*1180*/  MOV R13, 0x4 ;  /* 0x00000004000d7802 */ /* 0x000fe20000000f00 */
[----:B------:R-:W-:-:S04]  /*1190*/  IMAD.MOV.U32 R3, RZ, RZ, R18 ;  /* 0x000000ffff037224 */ /* 0x000fc800078e0012 */
[----:B------:R-:W-:-:S05]  /*11a0*/  FADD R3, R3, R2 ;  /* 0x0000000203037221 */ /* 0x000fca0000000000 */
[----:B------:R-:W-:-:S07]  /*11b0*/  MOV R20, R3 ;  /* 0x0000000300147202 */ /* 0x000fce0000000f00 */
[----:B------:R-:W-:Y:S05]  /*11c0*/  WARPSYNC.COLLECTIVE R11, `(.L_x_28) ;  /* 0x000000000b087348 */ /* 0x000fea0003c00000 */
[----:B------:R1:W2:Y:S02]  /*11d0*/  SHFL.DOWN P2, R18, R20, R13, R12 ;  /* 0x0800000d14127389 */ /* 0x0002a4000004000c */
[----:B-12---:R-:W-:Y:S05]  /*11e0*/  ENDCOLLECTIVE ;  /* 0x000000000000791b */ /* 0x006fea0003800000 */
.L_x_28:
[----:B------:R-:W-:Y:S01]  /*11f0*/  IMAD.MOV.U32 R13, RZ, RZ, 0x2 ;  /* 0x00000002ff0d7424 */ /* 0x000fe200078e00ff */
[----:B------:R-:W-:-:S05]  /*1200*/  MOV R6, R18 ;  /* 0x0000001200067202 */ /* 0x000fca0000000f00 */
[----:B------:R-:W-:-:S05]  /*1210*/  FADD R6, R3, R6 ;  /* 0x0000000603067221 */ /* 0x000fca0000000000 */
[----:B------:R-:W-:-:S07]  /*1220*/  MOV R20, R6 ;  /* 0x0000000600147202 */ /* 0x000fce0000000f00 */
[----:B------:R-:W-:Y:S05]  /*1230*/  WARPSYNC.COLLECTIVE R11, `(.L_x_29) ;  /* 0x000000000b087348 */ /* 0x000fea0003c00000 */
[----:B------:R1:W2:Y:S02]  /*1240*/  SHFL.DOWN P2, R18, R20, R13, R12 ;  /* 0x0800000d14127389 */ /* 0x0002a4000004000c */
[----:B-12---:R-:W-:Y:S05]  /*1250*/  ENDCOLLECTIVE ;  /* 0x000000000000791b */ /* 0x006fea0003800000 */
.L_x_29:
[----:B------:R-:W-:Y:S02]  /*1260*/  MOV R13, 0x1 ;  /* 0x00000001000d7802 */ /* 0x000fe40000000f00 */
[----:B------:R-:W-:-:S05]  /*1270*/  MOV R5, R18 ;  /* 0x0000001200057202 */ /* 0x000fca0000000f00 */
[----:B------:R-:W-:-:S05]  /*1280*/  FADD R5, R6, R5 ;  /* 0x0000000506057221 */ /* 0x000fca0000000000 */
[----:B------:R-:W-:-:S07]  /*1290*/  MOV R20, R5 ;  /* 0x0000000500147202 */ /* 0x000fce0000000f00 */
[----:B------:R-:W-:Y:S05]  /*12a0*/  WARPSYNC.COLLECTIVE R11, `(.L_x_30) ;  /* 0x000000000b087348 */ /* 0x000fea0003c00000 */
[----:B------:R1:W2:Y:S02]  /*12b0*/  SHFL.DOWN P2, R18, R20, R13, R12 ;  /* 0x0800000d14127389 */ /* 0x0002a4000004000c */
[----:B-12---:R-:W-:Y:S05]  /*12c0*/  ENDCOLLECTIVE ;  /* 0x000000000000791b */ /* 0x006fea0003800000 */
.L_x_30:
[----:B------:R-:W-:Y:S01]  /*12d0*/  MOV R8, R18 ;  /* 0x0000001200087202 */ /* 0x000fe20000000f00 */
[----:B------:R-:W-:Y:S06]  /*12e0*/  BRA `(.L_x_31) ;  /* 0xfffffff800007947 */ /* 0x000fec000383ffff */
.L_x_32:
[----:B------:R-:W-:-:S00]  /*12f0*/  BRA `(.L_x_32) ;  /* 0xfffffffc00fc7947 */ /* 0x000fc0000383ffff */
[----:B------:R-:W-:-:S00]  /*1300*/  NOP ;  /* 0x0000000000007918 */ /* 0x000fc00000000000 */
[----:B------:R-:W-:-:S00]  /*1310*/  NOP ;  /* 0x0000000000007918 */ /* 0x000fc00000000000 */
[----:B------:R-:W-:-:S00]  /*1320*/  NOP ;  /* 0x0000000000007918 */ /* 0x000fc00000000000 */
[----:B------:R-:W-:-:S00]  /*1330*/  NOP ;  /* 0x0000000000007918 */ /* 0x000fc00000000000 */
[----:B------:R-:W-:-:S00]  /*1340*/  NOP ;  /* 0x0000000000007918 */ /* 0x000fc00000000000 */
[----:B------:R-:W-:-:S00]  /*1350*/  NOP ;  /* 0x0000000000007918 */ /* 0x000fc00000000000 */
[----:B------:R-:W-:-:S00]  /*1360*/  NOP ;  /* 0x0000000000007918 */ /* 0x000fc00000000000 */
[----:B------:R-:W-:-:S00]  /*1370*/  NOP ;  /* 0x0000000000007918 */ /* 0x000fc00000000000 */
.L_x_33:


//--------------------- .nv.shared._Z9reduceSumPfS_ --------------------------
	.section	.nv.shared._Z9reduceSumPfS_,"aw",@nobits
	.sectionflags	@""
	.align	4
.nv.shared._Z9reduceSumPfS_:
	.zero		3104


//--------------------- .nv.shared.reserved.0     --------------------------
	.section	.nv.shared.reserved.0,"aw",@nobits
	.weak		__nv_reservedSMEM_offset_0_alias
	.size		__nv_reservedSMEM_offset_0_alias, 0, 64
	.other		__nv_reservedSMEM_offset_0_alias,@"STO_CUDA_RESERVED_SHARED STV_DEFAULT"
__nv_reservedSMEM_offset_0_alias:
	.zero		0
	.zero		64


//--------------------- .nv.constant0._Z9reduceSumPfS_ --------------------------
	.section	.nv.constant0._Z9reduceSumPfS_,"a",@progbits
	.sectionflags	@""
	.align	4
.nv.constant0._Z9reduceSumPfS_:
	.zero		912


//--------------------- SYMBOLS --------------------------

	.type		.nv.reservedSmem.offset0,@object
	.size		.nv.reservedSmem.offset0,0x4
	.type		.nv.reservedSmem.cap,@object
	.size		.nv.reservedSmem.cap,0x4
